//
// Generated by NVIDIA NVVM Compiler
//
// Compiler Build ID: CL-36424714
// Cuda compilation tools, release 13.0, V13.0.88
// Based on NVVM 20.0.0
//

.version 9.0
.target sm_100
.address_size 64

	// .globl	_Z12reduceKernelILj256EEvPfS0_i
// _ZZ12reduceKernelILj256EEvPfS0_iE6shared has been demoted

.visible .entry _Z12reduceKernelILj256EEvPfS0_i(
	.param .u64 .ptr .align 1 _Z12reduceKernelILj256EEvPfS0_i_param_0,
	.param .u64 .ptr .align 1 _Z12reduceKernelILj256EEvPfS0_i_param_1,
	.param .u32 _Z12reduceKernelILj256EEvPfS0_i_param_2
)
{
	.reg .pred 	%p<6>;
	.reg .b32 	%r<15>;
	.reg .b32 	%f<7>;
	.reg .b64 	%rd<7>;
	// demoted variable
	.shared .align 4 .b8 _ZZ12reduceKernelILj256EEvPfS0_iE6shared[1024];
	ld.param.u64 	%rd1, [_Z12reduceKernelILj256EEvPfS0_i_param_0];
	ld.param.u64 	%rd2, [_Z12reduceKernelILj256EEvPfS0_i_param_1];
	ld.param.u32 	%r7, [_Z12reduceKernelILj256EEvPfS0_i_param_2];
	mov.u32 	%r1, %tid.x;
	mov.u32 	%r8, %ctaid.x;
	mov.u32 	%r14, %ntid.x;
	mad.lo.s32 	%r3, %r8, %r14, %r1;
	setp.ge.s32 	%p1, %r3, %r7;
	shl.b32 	%r9, %r1, 2;
	mov.u32 	%r10, _ZZ12reduceKernelILj256EEvPfS0_iE6shared;
	add.s32 	%r4, %r10, %r9;
	@%p1 bra 	$L__BB0_2;
	cvta.to.global.u64 	%rd3, %rd1;
	mul.wide.s32 	%rd4, %r3, 4;
	add.s64 	%rd5, %rd3, %rd4;
	ld.global.f32 	%f1, [%rd5];
	st.shared.f32 	[%r4], %f1;
	bra.uni 	$L__BB0_3;
$L__BB0_2:
	mov.b32 	%r11, 0;
	st.shared.u32 	[%r4], %r11;
$L__BB0_3:
	bar.sync 	0;
	setp.lt.u32 	%p2, %r14, 2;
	@%p2 bra 	$L__BB0_7;
$L__BB0_4:
	shr.u32 	%r6, %r14, 1;
	setp.ge.u32 	%p3, %r1, %r6;
	@%p3 bra 	$L__BB0_6;
	shl.b32 	%r12, %r6, 2;
	add.s32 	%r13, %r4, %r12;
	ld.shared.f32 	%f2, [%r13];
	ld.shared.f32 	%f3, [%r4];
	add.f32 	%f4, %f2, %f3;
	st.shared.f32 	[%r4], %f4;
$L__BB0_6:
	bar.sync 	0;
	setp.gt.u32 	%p4, %r14, 3;
	mov.u32 	%r14, %r6;
	@%p4 bra 	$L__BB0_4;
$L__BB0_7:
	setp.ne.s32 	%p5, %r1, 0;
	@%p5 bra 	$L__BB0_9;
	ld.shared.f32 	%f5, [_ZZ12reduceKernelILj256EEvPfS0_iE6shared];
	cvta.to.global.u64 	%rd6, %rd2;
	atom.global.add.f32 	%f6, [%rd6], %f5;
$L__BB0_9:
	ret;

}


// ===== COMPILED SASS (sm_100) =====

	.target	sm_100

	.elftype	@"ET_EXEC"


//--------------------- .note.nv.tkinfo           --------------------------
	.section	.note.nv.tkinfo,"",@"SHT_NOTE"
	.sectionflags	@"SHF_NOTE_NV_TKINFO"
	.tkinfo
        /*0018*/ 	.word	0x00000002
        /*0030*/ 	.string	""
        /*0030*/ 	.string	"ptxas"
        /*0030*/ 	.string	"Cuda compilation tools, release 13.0, V13.0.88"
        /*0030*/ 	.string	"Build cuda_13.0.r13.0/compiler.36424714_0"
        /*0030*/ 	.string	"-arch sm_100 -m 64 "



//--------------------- .note.nv.cuinfo           --------------------------
	.section	.note.nv.cuinfo,"",@"SHT_NOTE"
	.sectionflags	@"SHF_NOTE_NV_CUINFO"
        /*0018*/ 	.short	0x0002
        /*001a*/ 	.short	0x0064
        /*001c*/ 	.short	0x0082
	.zero		2


//--------------------- .nv.info                  --------------------------
	.section	.nv.info,"",@"SHT_CUDA_INFO"
	.align	4


	//----- nvinfo : EIATTR_REGCOUNT
	.align		4
        /*0000*/ 	.byte	0x04, 0x2f
        /*0002*/ 	.short	(.L_1 - .L_0)
	.align		4
.L_0:
        /*0004*/ 	.word	index@(_Z12reduceKernelILj256EEvPfS0_i)
        /*0008*/ 	.word	0x0000000a


	//----- nvinfo : EIATTR_FRAME_SIZE
	.align		4
.L_1:
        /*000c*/ 	.byte	0x04, 0x11
        /*000e*/ 	.short	(.L_3 - .L_2)
	.align		4
.L_2:
        /*0010*/ 	.word	index@(_Z12reduceKernelILj256EEvPfS0_i)
        /*0014*/ 	.word	0x00000000


	//----- nvinfo : EIATTR_MIN_STACK_SIZE
	.align		4
.L_3:
        /*0018*/ 	.byte	0x04, 0x12
        /*001a*/ 	.short	(.L_5 - .L_4)
	.align		4
.L_4:
        /*001c*/ 	.word	index@(_Z12reduceKernelILj256EEvPfS0_i)
        /*0020*/ 	.word	0x00000000
.L_5:


//--------------------- .nv.compat                --------------------------
	.section	.nv.compat,"",@"SHT_CUDA_COMPAT_INFO"
	.align	4
        /*0000*/ 	.byte	0x02, 0x09, 0x00, 0x00, 0x02, 0x02, 0x01, 0x00, 0x02, 0x05, 0x05, 0x00, 0x03, 0x07, 0x01, 0x01
        /*0010*/ 	.byte	0x02, 0x03, 0x00, 0x00, 0x02, 0x06, 0x01, 0x00, 0x04, 0x0b, 0x08, 0x00, 0x09, 0x00, 0x00, 0x00
        /*0020*/ 	.byte	0x00, 0x00, 0x00, 0x00


//--------------------- .nv.info._Z12reduceKernelILj256EEvPfS0_i --------------------------
	.section	.nv.info._Z12reduceKernelILj256EEvPfS0_i,"",@"SHT_CUDA_INFO"
	.sectionflags	@""
	.align	4


	//----- nvinfo : EIATTR_CUDA_API_VERSION
	.align		4
        /*0000*/ 	.byte	0x04, 0x37
        /*0002*/ 	.short	(.L_7 - .L_6)
.L_6:
        /*0004*/ 	.word	0x00000082


	//----- nvinfo : EIATTR_KPARAM_INFO
	.align		4
.L_7:
        /*0008*/ 	.byte	0x04, 0x17
        /*000a*/ 	.short	(.L_9 - .L_8)
.L_8:
        /*000c*/ 	.word	0x00000000
        /*0010*/ 	.short	0x0002
        /*0012*/ 	.short	0x0010
        /*0014*/ 	.byte	0x00, 0xf0, 0x11, 0x00


	//----- nvinfo : EIATTR_KPARAM_INFO
	.align		4
.L_9:
        /*0018*/ 	.byte	0x04, 0x17
        /*001a*/ 	.short	(.L_11 - .L_10)
.L_10:
        /*001c*/ 	.word	0x00000000
        /*0020*/ 	.short	0x0001
        /*0022*/ 	.short	0x0008
        /*0024*/ 	.byte	0x00, 0xf5, 0x21, 0x00


	//----- nvinfo : EIATTR_KPARAM_INFO
	.align		4
.L_11:
        /*0028*/ 	.byte	0x04, 0x17
        /*002a*/ 	.short	(.L_13 - .L_12)
.L_12:
        /*002c*/ 	.word	0x00000000
        /*0030*/ 	.short	0x0000
        /*0032*/ 	.short	0x0000
        /*0034*/ 	.byte	0x00, 0xf5, 0x21, 0x00


	//----- nvinfo : EIATTR_SPARSE_MMA_MASK
	.align		4
.L_13:
        /*0038*/ 	.byte	0x03, 0x50
        /*003a*/ 	.short	0x0000


	//----- nvinfo : EIATTR_MAXREG_COUNT
	.align		4
        /*003c*/ 	.byte	0x03, 0x1b
        /*003e*/ 	.short	0x00ff


	//----- nvinfo : EIATTR_NUM_BARRIERS
	.align		4
        /*0040*/ 	.byte	0x02, 0x4c
        /*0042*/ 	.byte	0x01
	.zero		1


	//----- nvinfo : EIATTR_MERCURY_ISA_VERSION
	.align		4
        /*0044*/ 	.byte	0x03, 0x5f
        /*0046*/ 	.short	0x0101


	//----- nvinfo : EIATTR_VRC_CTA_INIT_COUNT
	.align		4
        /*0048*/ 	.byte	0x02, 0x4a
	.zero		1
	.zero		1


	//----- nvinfo : EIATTR_EXIT_INSTR_OFFSETS
	.align		4
        /*004c*/ 	.byte	0x04, 0x1c
        /*004e*/ 	.short	(.L_15 - .L_14)


	//   ....[0]....
.L_14:
        /*0050*/ 	.word	0x00000200


	//   ....[1]....
        /*0054*/ 	.word	0x00000270


	//----- nvinfo : EIATTR_CBANK_PARAM_SIZE
	.align		4
.L_15:
        /*0058*/ 	.byte	0x03, 0x19
        /*005a*/ 	.short	0x0014


	//----- nvinfo : EIATTR_PARAM_CBANK
	.align		4
        /*005c*/ 	.byte	0x04, 0x0a
        /*005e*/ 	.short	(.L_17 - .L_16)
	.align		4
.L_16:
        /*0060*/ 	.word	index@(.nv.constant0._Z12reduceKernelILj256EEvPfS0_i)
        /*0064*/ 	.short	0x0380
        /*0066*/ 	.short	0x0014


	//----- nvinfo : EIATTR_SW_WAR
	.align		4
.L_17:
        /*0068*/ 	.byte	0x04, 0x36
        /*006a*/ 	.short	(.L_19 - .L_18)
.L_18:
        /*006c*/ 	.word	0x00000008
.L_19:


//--------------------- .nv.callgraph             --------------------------
	.section	.nv.callgraph,"",@"SHT_CUDA_CALLGRAPH"
	.align	4
	.sectionentsize	8
	.align		4
        /*0000*/ 	.word	0x00000000
	.align		4
        /*0004*/ 	.word	0xffffffff
	.align		4
        /*0008*/ 	.word	0x00000000
	.align		4
        /*000c*/ 	.word	0xfffffffe
	.align		4
        /*0010*/ 	.word	0x00000000
	.align		4
        /*0014*/ 	.word	0xfffffffd
	.align		4
        /*0018*/ 	.word	0x00000000
	.align		4
        /*001c*/ 	.word	0xfffffffc


//--------------------- .text._Z12reduceKernelILj256EEvPfS0_i --------------------------
	.section	.text._Z12reduceKernelILj256EEvPfS0_i,"ax",@progbits
	.align	128
        .global         _Z12reduceKernelILj256EEvPfS0_i
        .type           _Z12reduceKernelILj256EEvPfS0_i,@function
        .size           _Z12reduceKernelILj256EEvPfS0_i,(.L_x_3 - _Z12reduceKernelILj256EEvPfS0_i)
        .other          _Z12reduceKernelILj256EEvPfS0_i,@"STO_CUDA_ENTRY STV_DEFAULT"
_Z12reduceKernelILj256EEvPfS0_i:
.text._Z12reduceKernelILj256EEvPfS0_i:
[----:B------:R-:W-:Y:S01]  /*0000*/  LDC R1, c[0x0][0x37c] ;  /* 0x0000df00ff017b82 */ /* 0x000fe20000000800 */
[----:B------:R-:W0:Y:S07]  /*0010*/  S2R R7, SR_TID.X ;  /* 0x0000000000077919 */ /* 0x000e2e0000002100 */
[----:B------:R-:W0:Y:S01]  /*0020*/  S2UR UR4, SR_CTAID.X ;  /* 0x00000000000479c3 */ /* 0x000e220000002500 */
[----:B------:R-:W1:Y:S01]  /*0030*/  LDCU UR5, c[0x0][0x390] ;  /* 0x00007200ff0577ac */ /* 0x000e620008000800 */
[----:B------:R-:W2:Y:S06]  /*0040*/  LDCU.64 UR6, c[0x0][0x358] ;  /* 0x00006b00ff0677ac */ /* 0x000eac0008000a00 */
[----:B------:R-:W0:Y:S02]  /*0050*/  LDC R4, c[0x0][0x360] ;  /* 0x0000d800ff047b82 */ /* 0x000e240000000800 */
[----:B0-----:R-:W-:-:S05]  /*0060*/  IMAD R5, R4, UR4, R7 ;  /* 0x0000000404057c24 */ /* 0x001fca000f8e0207 */
[----:B-1----:R-:W-:-:S13]  /*0070*/  ISETP.GE.AND P1, PT, R5, UR5, PT ;  /* 0x0000000505007c0c */ /* 0x002fda000bf26270 */
[----:B------:R-:W0:Y:S02]  /*0080*/  @!P1 LDC.64 R2, c[0x0][0x380] ;  /* 0x0000e000ff029b82 */ /* 0x000e240000000a00 */
[----:B0-----:R-:W-:-:S06]  /*0090*/  @!P1 IMAD.WIDE R2, R5, 0x4, R2 ;  /* 0x0000000405029825 */ /* 0x001fcc00078e0202 */
[----:B--2---:R-:W2:Y:S01]  /*00a0*/  @!P1 LDG.E R3, desc[UR6][R2.64] ;  /* 0x0000000602039981 */ /* 0x004ea2000c1e1900 */
[----:B------:R-:W0:Y:S01]  /*00b0*/  S2UR UR5, SR_CgaCtaId ;  /* 0x00000000000579c3 */ /* 0x000e220000008800 */
[----:B------:R-:W-:Y:S01]  /*00c0*/  UMOV UR4, 0x400 ;  /* 0x0000040000047882 */ /* 0x000fe20000000000 */
[----:B------:R-:W-:Y:S02]  /*00d0*/  ISETP.GE.U32.AND P2, PT, R4, 0x2, PT ;  /* 0x000000020400780c */ /* 0x000fe40003f46070 */
[----:B------:R-:W-:Y:S01]  /*00e0*/  ISETP.NE.AND P0, PT, R7, RZ, PT ;  /* 0x000000ff0700720c */ /* 0x000fe20003f05270 */
[----:B0-----:R-:W-:-:S06]  /*00f0*/  ULEA UR4, UR5, UR4, 0x18 ;  /* 0x0000000405047291 */ /* 0x001fcc000f8ec0ff */
[----:B------:R-:W-:-:S05]  /*0100*/  LEA R0, R7, UR4, 0x2 ;  /* 0x0000000407007c11 */ /* 0x000fca000f8e10ff */
[----:B--2---:R0:W-:Y:S04]  /*0110*/  @!P1 STS [R0], R3 ;  /* 0x0000000300009388 */ /* 0x0041e80000000800 */
[----:B------:R0:W-:Y:S01]  /*0120*/  @P1 STS [R0], RZ ;  /* 0x000000ff00001388 */ /* 0x0001e20000000800 */
[----:B------:R-:W-:Y:S06]  /*0130*/  BAR.SYNC.DEFER_BLOCKING 0x0 ;  /* 0x0000000000007b1d */ /* 0x000fec0000010000 */
[----:B------:R-:W-:Y:S05]  /*0140*/  @!P2 BRA `(.L_x_0) ;  /* 0x00000000002ca947 */ /* 0x000fea0003800000 */
.L_x_1:
[----:B------:R-:W-:-:S04]  /*0150*/  SHF.R.U32.HI R5, RZ, 0x1, R4 ;  /* 0x00000001ff057819 */ /* 0x000fc80000011604 */
[----:B------:R-:W-:-:S13]  /*0160*/  ISETP.GE.U32.AND P1, PT, R7, R5, PT ;  /* 0x000000050700720c */ /* 0x000fda0003f26070 */
[----:B------:R-:W-:Y:S01]  /*0170*/  @!P1 IMAD R2, R5, 0x4, R0 ;  /* 0x0000000405029824 */ /* 0x000fe200078e0200 */
[----:B0-----:R-:W-:Y:S05]  /*0180*/  @!P1 LDS R3, [R0] ;  /* 0x0000000000039984 */ /* 0x001fea0000000800 */
[----:B------:R-:W0:Y:S02]  /*0190*/  @!P1 LDS R2, [R2] ;  /* 0x0000000002029984 */ /* 0x000e240000000800 */
[----:B0-----:R-:W-:-:S05]  /*01a0*/  @!P1 FADD R3, R2, R3 ;  /* 0x0000000302039221 */ /* 0x001fca0000000000 */
[----:B------:R1:W-:Y:S01]  /*01b0*/  @!P1 STS [R0], R3 ;  /* 0x0000000300009388 */ /* 0x0003e20000000800 */
[----:B------:R-:W-:Y:S01]  /*01c0*/  BAR.SYNC.DEFER_BLOCKING 0x0 ;  /* 0x0000000000007b1d */ /* 0x000fe20000010000 */
[----:B------:R-:W-:Y:S01]  /*01d0*/  ISETP.GT.U32.AND P1, PT, R4, 0x3, PT ;  /* 0x000000030400780c */ /* 0x000fe20003f24070 */
[----:B------:R-:W-:-:S12]  /*01e0*/  IMAD.MOV.U32 R4, RZ, RZ, R5 ;  /* 0x000000ffff047224 */ /* 0x000fd800078e0005 */
[----:B-1----:R-:W-:Y:S05]  /*01f0*/  @P1 BRA `(.L_x_1) ;  /* 0xfffffffc00d41947 */ /* 0x002fea000383ffff */
.L_x_0:
[----:B------:R-:W-:Y:S05]  /*0200*/  @P0 EXIT ;  /* 0x000000000000094d */ /* 0x000fea0003800000 */
[----:B------:R-:W1:Y:S01]  /*0210*/  S2UR UR5, SR_CgaCtaId ;  /* 0x00000000000579c3 */ /* 0x000e620000008800 */
[----:B------:R-:W-:-:S07]  /*0220*/  UMOV UR4, 0x400 ;  /* 0x0000040000047882 */ /* 0x000fce0000000000 */
[----:B0-----:R-:W0:Y:S01]  /*0230*/  LDC.64 R2, c[0x0][0x388] ;  /* 0x0000e200ff027b82 */ /* 0x001e220000000a00 */
[----:B-1----:R-:W-:-:S09]  /*0240*/  ULEA UR4, UR5, UR4, 0x18 ;  /* 0x0000000405047291 */ /* 0x002fd2000f8ec0ff */
[----:B------:R-:W0:Y:S04]  /*0250*/  LDS R5, [UR4] ;  /* 0x00000004ff057984 */ /* 0x000e280008000800 */
[----:B0-----:R-:W-:Y:S01]  /*0260*/  REDG.E.ADD.F32.FTZ.RN.STRONG.GPU desc[UR6][R2.64], R5 ;  /* 0x00000005020079a6 */ /* 0x001fe2000c12f306 */
[----:B------:R-:W-:Y:S05]  /*0270*/  EXIT ;  /* 0x000000000000794d */ /* 0x000fea0003800000 */
.L_x_2:
[----:B------:R-:W-:-:S00]  /*0280*/  BRA `(.L_x_2) ;  /* 0xfffffffc00fc7947 */ /* 0x000fc0000383ffff */
[----:B------:R-:W-:-:S00]  /*0290*/  NOP ;  /* 0x0000000000007918 */ /* 0x000fc00000000000 */
        /* <DEDUP_REMOVED lines=14> */
.L_x_3:


//--------------------- .nv.shared._Z12reduceKernelILj256EEvPfS0_i --------------------------
	.section	.nv.shared._Z12reduceKernelILj256EEvPfS0_i,"aw",@nobits
	.sectionflags	@""
	.align	4
.nv.shared._Z12reduceKernelILj256EEvPfS0_i:
	.zero		2048


//--------------------- .nv.shared.reserved.0     --------------------------
	.section	.nv.shared.reserved.0,"aw",@nobits
	.weak		__nv_reservedSMEM_offset_0_alias
	.size		__nv_reservedSMEM_offset_0_alias, 0, 64
	.other		__nv_reservedSMEM_offset_0_alias,@"STO_CUDA_RESERVED_SHARED STV_DEFAULT"
__nv_reservedSMEM_offset_0_alias:
	.zero		0
	.zero		64


//--------------------- .nv.constant0._Z12reduceKernelILj256EEvPfS0_i --------------------------
	.section	.nv.constant0._Z12reduceKernelILj256EEvPfS0_i,"a",@progbits
	.sectionflags	@""
	.align	4
.nv.constant0._Z12reduceKernelILj256EEvPfS0_i:
	.zero		916


//--------------------- SYMBOLS --------------------------

	.type		.nv.reservedSmem.offset0,@object
	.size		.nv.reservedSmem.offset0,0x4
	.type		.nv.reservedSmem.cap,@object
	.size		.nv.reservedSmem.cap,0x4
